	.headerflags	@"EF_CUDA_TEXMODE_UNIFIED EF_CUDA_64BIT_ADDRESS EF_CUDA_ACCELERATORS EF_CUDA_SM90 EF_CUDA_VIRTUAL_SM(EF_CUDA_SM90)"
	.elftype	@"ET_EXEC"


//--------------------- .nv.info                  --------------------------
	.section	.nv.info,"",@"SHT_CUDA_INFO"
	.align	4


	//----- nvinfo : EIATTR_REGCOUNT
	.align		4
        /*0000*/ 	.byte	0x04, 0x2f
        /*0002*/ 	.short	(.L_3 - .L_2)
	.align		4
.L_2:
        /*0004*/ 	.word	index@(triton_poi_fused__native_batch_norm_legit_no_training_mul_sigmoid_10)
        /*0008*/ 	.word	0x00000026


	//----- nvinfo : EIATTR_MIN_STACK_SIZE
	.align		4
.L_3:
        /*000c*/ 	.byte	0x04, 0x12
        /*000e*/ 	.short	(.L_5 - .L_4)
	.align		4
.L_4:
        /*0010*/ 	.word	index@(triton_poi_fused__native_batch_norm_legit_no_training_mul_sigmoid_10)
        /*0014*/ 	.word	0x00000000


	//----- nvinfo : EIATTR_FRAME_SIZE
	.align		4
.L_5:
        /*0018*/ 	.byte	0x04, 0x11
        /*001a*/ 	.short	(.L_7 - .L_6)
	.align		4
.L_6:
        /*001c*/ 	.word	index@(triton_poi_fused__native_batch_norm_legit_no_training_mul_sigmoid_10)
        /*0020*/ 	.word	0x00000000


	//----- nvinfo : EIATTR_MIN_STACK_SIZE
	.align		4
.L_7:
        /*0024*/ 	.byte	0x04, 0x12
        /*0026*/ 	.short	(.L_9 - .L_8)
	.align		4
.L_8:
        /*0028*/ 	.word	index@(triton_poi_fused__native_batch_norm_legit_no_training_mul_sigmoid_10)
        /*002c*/ 	.word	0x00000000
.L_9:


//--------------------- .nv.info.triton_poi_fused__native_batch_norm_legit_no_training_mul_sigmoid_10 --------------------------
	.section	.nv.info.triton_poi_fused__native_batch_norm_legit_no_training_mul_sigmoid_10,"",@"SHT_CUDA_INFO"
	.sectionflags	@""
	.align	4


	//----- nvinfo : EIATTR_CUDA_API_VERSION
	.align		4
        /*0000*/ 	.byte	0x04, 0x37
        /*0002*/ 	.short	(.L_11 - .L_10)
.L_10:
        /*0004*/ 	.word	0x0000007c


	//----- nvinfo : EIATTR_KPARAM_INFO
	.align		4
.L_11:
        /*0008*/ 	.byte	0x04, 0x17
        /*000a*/ 	.short	(.L_13 - .L_12)
.L_12:
        /*000c*/ 	.word	0x00000000
        /*0010*/ 	.short	0x0006
        /*0012*/ 	.short	0x0030
        /*0014*/ 	.byte	0x00, 0xf0, 0x11, 0x00


	//----- nvinfo : EIATTR_KPARAM_INFO
	.align		4
.L_13:
        /*0018*/ 	.byte	0x04, 0x17
        /*001a*/ 	.short	(.L_15 - .L_14)
.L_14:
        /*001c*/ 	.word	0x00000000
        /*0020*/ 	.short	0x0005
        /*0022*/ 	.short	0x0028
        /*0024*/ 	.byte	0x00, 0xf4, 0x21, 0x00


	//----- nvinfo : EIATTR_KPARAM_INFO
	.align		4
.L_15:
        /*0028*/ 	.byte	0x04, 0x17
        /*002a*/ 	.short	(.L_17 - .L_16)
.L_16:
        /*002c*/ 	.word	0x00000000
        /*0030*/ 	.short	0x0004
        /*0032*/ 	.short	0x0020
        /*0034*/ 	.byte	0x00, 0xf4, 0x21, 0x00


	//----- nvinfo : EIATTR_KPARAM_INFO
	.align		4
.L_17:
        /*0038*/ 	.byte	0x04, 0x17
        /*003a*/ 	.short	(.L_19 - .L_18)
.L_18:
        /*003c*/ 	.word	0x00000000
        /*0040*/ 	.short	0x0003
        /*0042*/ 	.short	0x0018
        /*0044*/ 	.byte	0x00, 0xf4, 0x21, 0x00


	//----- nvinfo : EIATTR_KPARAM_INFO
	.align		4
.L_19:
        /*0048*/ 	.byte	0x04, 0x17
        /*004a*/ 	.short	(.L_21 - .L_20)
.L_20:
        /*004c*/ 	.word	0x00000000
        /*0050*/ 	.short	0x0002
        /*0052*/ 	.short	0x0010
        /*0054*/ 	.byte	0x00, 0xf4, 0x21, 0x00


	//----- nvinfo : EIATTR_KPARAM_INFO
	.align		4
.L_21:
        /*0058*/ 	.byte	0x04, 0x17
        /*005a*/ 	.short	(.L_23 - .L_22)
.L_22:
        /*005c*/ 	.word	0x00000000
        /*0060*/ 	.short	0x0001
        /*0062*/ 	.short	0x0008
        /*0064*/ 	.byte	0x00, 0xf4, 0x21, 0x00


	//----- nvinfo : EIATTR_KPARAM_INFO
	.align		4
.L_23:
        /*0068*/ 	.byte	0x04, 0x17
        /*006a*/ 	.short	(.L_25 - .L_24)
.L_24:
        /*006c*/ 	.word	0x00000000
        /*0070*/ 	.short	0x0000
        /*0072*/ 	.short	0x0000
        /*0074*/ 	.byte	0x00, 0xf4, 0x21, 0x00


	//----- nvinfo : EIATTR_SPARSE_MMA_MASK
	.align		4
.L_25:
        /*0078*/ 	.byte	0x03, 0x50
        /*007a*/ 	.short	0x0000


	//----- nvinfo : EIATTR_MAXREG_COUNT
	.align		4
        /*007c*/ 	.byte	0x03, 0x1b
        /*007e*/ 	.short	0x00ff


	//----- nvinfo : EIATTR_EXIT_INSTR_OFFSETS
	.align		4
        /*0080*/ 	.byte	0x04, 0x1c
        /*0082*/ 	.short	(.L_27 - .L_26)


	//   ....[0]....
.L_26:
        /*0084*/ 	.word	0x00000fd0


	//----- nvinfo : EIATTR_REQNTID
	.align		4
.L_27:
        /*0088*/ 	.byte	0x04, 0x10
        /*008a*/ 	.short	(.L_29 - .L_28)
.L_28:
        /*008c*/ 	.word	0x00000080
        /*0090*/ 	.word	0x00000001
        /*0094*/ 	.word	0x00000001


	//----- nvinfo : EIATTR_CBANK_PARAM_SIZE
	.align		4
.L_29:
        /*0098*/ 	.byte	0x03, 0x19
        /*009a*/ 	.short	0x0034


	//----- nvinfo : EIATTR_PARAM_CBANK
	.align		4
        /*009c*/ 	.byte	0x04, 0x0a
        /*009e*/ 	.short	(.L_31 - .L_30)
	.align		4
.L_30:
        /*00a0*/ 	.word	index@(.nv.constant0.triton_poi_fused__native_batch_norm_legit_no_training_mul_sigmoid_10)
        /*00a4*/ 	.short	0x0210
        /*00a6*/ 	.short	0x0034


	//----- nvinfo : EIATTR_SW_WAR
	.align		4
.L_31:
        /*00a8*/ 	.byte	0x04, 0x36
        /*00aa*/ 	.short	(.L_33 - .L_32)
.L_32:
        /*00ac*/ 	.word	0x00000008
.L_33:


//--------------------- .nv.callgraph             --------------------------
	.section	.nv.callgraph,"",@"SHT_CUDA_CALLGRAPH"
	.align	4
	.sectionentsize	8
	.align		4
        /*0000*/ 	.word	0x00000000
	.align		4
        /*0004*/ 	.word	0xffffffff
	.align		4
        /*0008*/ 	.word	0x00000000
	.align		4
        /*000c*/ 	.word	0xfffffffe
	.align		4
        /*0010*/ 	.word	0x00000000
	.align		4
        /*0014*/ 	.word	0xfffffffd
	.align		4
        /*0018*/ 	.word	0x00000000
	.align		4
        /*001c*/ 	.word	0xfffffffc


//--------------------- .nv.constant4             --------------------------
	.section	.nv.constant4,"a",@progbits
	.align	8
	.align		8
.nv.constant4:
        /*0000*/ 	.dword	_$_str
	.align		8
        /*0008*/ 	.dword	_$_str_$_2


//--------------------- .text.triton_poi_fused__native_batch_norm_legit_no_training_mul_sigmoid_10 --------------------------
	.section	.text.triton_poi_fused__native_batch_norm_legit_no_training_mul_sigmoid_10,"ax",@progbits
	.align	128
        .global         triton_poi_fused__native_batch_norm_legit_no_training_mul_sigmoid_10
        .type           triton_poi_fused__native_batch_norm_legit_no_training_mul_sigmoid_10,@function
        .size           triton_poi_fused__native_batch_norm_legit_no_training_mul_sigmoid_10,(.L_x_1 - triton_poi_fused__native_batch_norm_legit_no_training_mul_sigmoid_10)
        .other          triton_poi_fused__native_batch_norm_legit_no_training_mul_sigmoid_10,@"STO_CUDA_ENTRY STV_DEFAULT"
triton_poi_fused__native_batch_norm_legit_no_training_mul_sigmoid_10:
.text.triton_poi_fused__native_batch_norm_legit_no_training_mul_sigmoid_10:
[----:B------:R-:W-:Y:S01]  /*0000*/  LDC R1, c[0x0][0x28] ;  /* 0x00000a00ff017b82 */ /* 0x000fe20000000800 */
[----:B------:R-:W1:Y:S07]  /*0010*/  S2R R0, SR_TID.X ;  /* 0x0000000000007919 */ /* 0x000e6e0000002100 */
[----:B------:R-:W2:Y:S01]  /*0020*/  LDC.64 R18, c[0x0][0x228] ;  /* 0x00008a00ff127b82 */ /* 0x000ea20000000a00 */
[----:B------:R-:W-:Y:S01]  /*0030*/  ULDC.64 UR4, c[0x0][0x208] ;  /* 0x0000820000047ab9 */ /* 0x000fe20000000a00 */
[----:B------:R-:W3:Y:S06]  /*0040*/  S2R R3, SR_CTAID.X ;  /* 0x0000000000037919 */ /* 0x000eec0000002500 */
[----:B------:R-:W4:Y:S08]  /*0050*/  LDC.64 R20, c[0x0][0x220] ;  /* 0x00008800ff147b82 */ /* 0x000f300000000a00 */
[----:B------:R-:W5:Y:S08]  /*0060*/  LDC.64 R22, c[0x0][0x218] ;  /* 0x00008600ff167b82 */ /* 0x000f700000000a00 */
[----:B------:R-:W5:Y:S01]  /*0070*/  LDC.64 R24, c[0x0][0x238] ;  /* 0x00008e00ff187b82 */ /* 0x000f620000000a00 */
[----:B-1----:R-:W-:-:S04]  /*0080*/  SHF.L.U32 R0, R0, 0x2, RZ ;  /* 0x0000000200007819 */ /* 0x002fc800000006ff */
[----:B------:R-:W-:-:S04]  /*0090*/  LOP3.LUT R0, R0, 0x1fc, RZ, 0xc0, !PT ;  /* 0x000001fc00007812 */ /* 0x000fc800078ec0ff */
[----:B---3--:R-:W-:-:S05]  /*00a0*/  LEA R0, R3, R0, 0xa ;  /* 0x0000000003007211 */ /* 0x008fca00078e50ff */
[----:B------:R-:W-:-:S05]  /*00b0*/  IMAD.HI R2, R0, 0x2aaaaaab, RZ ;  /* 0x2aaaaaab00027827 */ /* 0x000fca00078e02ff */
[----:B------:R-:W-:-:S04]  /*00c0*/  SHF.R.U32.HI R3, RZ, 0x1f, R2 ;  /* 0x0000001fff037819 */ /* 0x000fc80000011602 */
[----:B------:R-:W-:-:S05]  /*00d0*/  LEA.HI R3, R2, R3, RZ, 0x1b ;  /* 0x0000000302037211 */ /* 0x000fca00078fd8ff */
[----:B------:R-:W-:-:S04]  /*00e0*/  IMAD R16, R3, -0xc0, R0 ;  /* 0xffffff4003107824 */ /* 0x000fc800078e0200 */
[----:B--2---:R-:W-:-:S06]  /*00f0*/  IMAD.WIDE R4, R16, 0x4, R18 ;  /* 0x0000000410047825 */ /* 0x004fcc00078e0212 */
[----:B------:R-:W2:Y:S01]  /*0100*/  LDG.E.EL.128 R4, desc[UR4][R4.64] ;  /* 0x0000000404047981 */ /* 0x000ea2000c2e1d00 */
[----:B------:R-:W-:Y:S01]  /*0110*/  IADD3 R3, R0, 0x200, RZ ;  /* 0x0000020000037810 */ /* 0x000fe20007ffe0ff */
[----:B----4-:R-:W-:-:S04]  /*0120*/  IMAD.WIDE R12, R16, 0x4, R20 ;  /* 0x00000004100c7825 */ /* 0x010fc800078e0214 */
[----:B------:R-:W-:Y:S02]  /*0130*/  IMAD.HI R2, R3, 0x2aaaaaab, RZ ;  /* 0x2aaaaaab03027827 */ /* 0x000fe400078e02ff */
[----:B------:R-:W3:Y:S02]  /*0140*/  LDG.E.EL.128 R12, desc[UR4][R12.64] ;  /* 0x000000040c0c7981 */ /* 0x000ee4000c2e1d00 */
[----:B-----5:R-:W-:Y:S01]  /*0150*/  IMAD.WIDE R22, R0, 0x4, R22 ;  /* 0x0000000400167825 */ /* 0x020fe200078e0216 */
[----:B------:R-:W-:-:S04]  /*0160*/  SHF.R.U32.HI R9, RZ, 0x1f, R2 ;  /* 0x0000001fff097819 */ /* 0x000fc80000011602 */
[----:B------:R-:W-:Y:S01]  /*0170*/  LEA.HI R2, R2, R9, RZ, 0x1b ;  /* 0x0000000902027211 */ /* 0x000fe200078fd8ff */
[----:B------:R-:W4:Y:S04]  /*0180*/  LDG.E.128 R32, desc[UR4][R22.64+0x800] ;  /* 0x0008000416207981 */ /* 0x000f28000c1e1d00 */
[----:B------:R1:W3:Y:S01]  /*0190*/  LDG.E.128 R8, desc[UR4][R22.64] ;  /* 0x0000000416087981 */ /* 0x0002e2000c1e1d00 */
[----:B------:R-:W-:-:S04]  /*01a0*/  IMAD R3, R2, -0xc0, R3 ;  /* 0xffffff4002037824 */ /* 0x000fc800078e0203 */
[----:B------:R-:W-:Y:S01]  /*01b0*/  IMAD.WIDE R28, R3, 0x4, R20 ;  /* 0x00000004031c7825 */ /* 0x000fe200078e0214 */
[----:B-1----:R-:W1:Y:S05]  /*01c0*/  LDC.64 R22, c[0x0][0x230] ;  /* 0x00008c00ff167b82 */ /* 0x002e6a0000000a00 */
[----:B------:R-:W4:Y:S01]  /*01d0*/  LDG.E.EL.128 R28, desc[UR4][R28.64] ;  /* 0x000000041c1c7981 */ /* 0x000f22000c2e1d00 */
[----:B--2---:R-:W-:Y:S01]  /*01e0*/  FADD R5, R5, 9.9999997473787516356e-06 ;  /* 0x3727c5ac05057421 */ /* 0x004fe20000000000 */
[----:B------:R-:W-:Y:S01]  /*01f0*/  FADD R4, R4, 9.9999997473787516356e-06 ;  /* 0x3727c5ac04047421 */ /* 0x000fe20000000000 */
[----:B------:R-:W-:-:S03]  /*0200*/  FADD R6, R6, 9.9999997473787516356e-06 ;  /* 0x3727c5ac06067421 */ /* 0x000fc60000000000 */
[----:B------:R-:W2:Y:S08]  /*0210*/  MUFU.SQRT R17, R4 ;  /* 0x0000000400117308 */ /* 0x000eb00000002000 */
[----:B------:R-:W5:Y:S08]  /*0220*/  MUFU.SQRT R5, R5 ;  /* 0x0000000500057308 */ /* 0x000f700000002000 */
[----:B------:R-:W1:Y:S01]  /*0230*/  MUFU.SQRT R6, R6 ;  /* 0x0000000600067308 */ /* 0x000e620000002000 */
[----:B--2---:R-:W-:-:S02]  /*0240*/  FSETP.GT.AND P0, PT, R17, 8.50705917302346158658e+37, PT ;  /* 0x7e8000001100780b */ /* 0x004fc40003f04000 */
[----:B------:R-:W-:Y:S02]  /*0250*/  FSETP.GEU.AND P3, PT, R17, 1.175494350822287508e-38, PT ;  /* 0x008000001100780b */ /* 0x000fe40003f6e000 */
[C---:B-----5:R-:W-:Y:S02]  /*0260*/  FSETP.GT.AND P1, PT, R5.reuse, 8.50705917302346158658e+37, PT ;  /* 0x7e8000000500780b */ /* 0x060fe40003f24000 */
[----:B------:R-:W-:Y:S02]  /*0270*/  FSETP.GEU.AND P4, PT, R5, 1.175494350822287508e-38, PT ;  /* 0x008000000500780b */ /* 0x000fe40003f8e000 */
[C---:B01----:R-:W-:Y:S02]  /*0280*/  FSETP.GT.AND P2, PT, R6.reuse, 8.50705917302346158658e+37, PT ;  /* 0x7e8000000600780b */ /* 0x043fe40003f44000 */
[----:B------:R-:W-:-:S03]  /*0290*/  FSETP.GEU.AND P5, PT, R6, 1.175494350822287508e-38, PT ;  /* 0x008000000600780b */ /* 0x000fc60003fae000 */
[----:B------:R-:W-:-:S04]  /*02a0*/  @P0 FMUL R17, R17, 0.25 ;  /* 0x3e80000011110820 */ /* 0x000fc80000400000 */
[----:B------:R-:W-:Y:S01]  /*02b0*/  @P1 FMUL R5, R5, 0.25 ;  /* 0x3e80000005051820 */ /* 0x000fe20000400000 */
[----:B------:R-:W-:Y:S01]  /*02c0*/  @!P3 FMUL R17, R17, 16777216 ;  /* 0x4b8000001111b820 */ /* 0x000fe20000400000 */
[----:B------:R-:W-:Y:S02]  /*02d0*/  HFMA2.MMA R4, -RZ, RZ, 1.625, 0 ;  /* 0x3e800000ff047435 */ /* 0x000fe400000001ff */
[----:B------:R-:W-:Y:S01]  /*02e0*/  @!P4 FMUL R5, R5, 16777216 ;  /* 0x4b8000000505c820 */ /* 0x000fe20000400000 */
[----:B------:R-:W-:-:S04]  /*02f0*/  @P2 FMUL R6, R6, 0.25 ;  /* 0x3e80000006062820 */ /* 0x000fc80000400000 */
[----:B------:R-:W-:Y:S01]  /*0300*/  @!P5 FMUL R6, R6, 16777216 ;  /* 0x4b8000000606d820 */ /* 0x000fe20000400000 */
[----:B------:R-:W0:Y:S01]  /*0310*/  MUFU.RCP R17, R17 ;  /* 0x0000001100117308 */ /* 0x000e220000001000 */
[----:B---3--:R-:W-:Y:S01]  /*0320*/  FADD R8, R8, -R12 ;  /* 0x8000000c08087221 */ /* 0x008fe20000000000 */
[----:B------:R-:W-:Y:S01]  /*0330*/  FADD R10, R10, -R14 ;  /* 0x8000000e0a0a7221 */ /* 0x000fe20000000000 */
[----:B------:R-:W-:-:S05]  /*0340*/  FSEL R12, R4, 1, P0 ;  /* 0x3f800000040c7808 */ /* 0x000fca0000000000 */
[----:B------:R-:W1:Y:S01]  /*0350*/  MUFU.RCP R5, R5 ;  /* 0x0000000500057308 */ /* 0x000e620000001000 */
[----:B------:R-:W-:Y:S01]  /*0360*/  FADD R2, R11, -R15 ;  /* 0x8000000f0b027221 */ /* 0x000fe20000000000 */
[----:B------:R-:W-:-:S06]  /*0370*/  FSEL R14, R4, 1, P1 ;  /* 0x3f800000040e7808 */ /* 0x000fcc0000800000 */
[----:B------:R-:W2:Y:S01]  /*0380*/  MUFU.RCP R6, R6 ;  /* 0x0000000600067308 */ /* 0x000ea20000001000 */
[----:B------:R-:W-:Y:S01]  /*0390*/  FSEL R11, R4, 1, P2 ;  /* 0x3f800000040b7808 */ /* 0x000fe20001000000 */
[----:B------:R-:W-:Y:S01]  /*03a0*/  @!P3 FMUL R12, R12, 16777216 ;  /* 0x4b8000000c0cb820 */ /* 0x000fe20000400000 */
[----:B------:R-:W-:Y:S01]  /*03b0*/  @!P4 FMUL R14, R14, 16777216 ;  /* 0x4b8000000e0ec820 */ /* 0x000fe20000400000 */
[----:B------:R-:W-:Y:S02]  /*03c0*/  FADD R9, R9, -R13 ;  /* 0x8000000d09097221 */ /* 0x000fe40000000000 */
[----:B------:R-:W-:Y:S01]  /*03d0*/  @!P5 FMUL R11, R11, 16777216 ;  /* 0x4b8000000b0bd820 */ /* 0x000fe20000400000 */
[----:B0-----:R-:W-:Y:S01]  /*03e0*/  FMUL R17, R17, R12 ;  /* 0x0000000c11117220 */ /* 0x001fe20000400000 */
[----:B----4-:R-:W-:Y:S01]  /*03f0*/  FADD R31, R35, -R31 ;  /* 0x8000001f231f7221 */ /* 0x010fe20000000000 */
[----:B------:R-:W-:Y:S01]  /*0400*/  FADD R30, R34, -R30 ;  /* 0x8000001e221e7221 */ /* 0x000fe20000000000 */
[----:B-1----:R-:W-:Y:S01]  /*0410*/  FMUL R14, R5, R14 ;  /* 0x0000000e050e7220 */ /* 0x002fe20000400000 */
[----:B------:R-:W-:-:S04]  /*0420*/  IMAD.WIDE R12, R16, 0x4, R24 ;  /* 0x00000004100c7825 */ /* 0x000fc800078e0218 */
[----:B--2---:R-:W-:Y:S01]  /*0430*/  FMUL R5, R6, R11 ;  /* 0x0000000b06057220 */ /* 0x004fe20000400000 */
[----:B------:R-:W-:-:S04]  /*0440*/  IMAD.WIDE R34, R16, 0x4, R22 ;  /* 0x0000000410227825 */ /* 0x000fc800078e0216 */
[----:B------:R-:W-:Y:S01]  /*0450*/  FMUL R21, R8, R17 ;  /* 0x0000001108157220 */ /* 0x000fe20000400000 */
[----:B------:R-:W-:Y:S01]  /*0460*/  FMUL R6, R9, R14 ;  /* 0x0000000e09067220 */ /* 0x000fe20000400000 */
[----:B------:R-:W-:Y:S01]  /*0470*/  FMUL R5, R10, R5 ;  /* 0x000000050a057220 */ /* 0x000fe20000400000 */
[----:B------:R-:W2:Y:S04]  /*0480*/  LDG.E.EL.128 R12, desc[UR4][R12.64] ;  /* 0x000000040c0c7981 */ /* 0x000ea8000c2e1d00 */
[----:B------:R-:W2:Y:S01]  /*0490*/  LDG.E.EL.128 R8, desc[UR4][R34.64] ;  /* 0x0000000422087981 */ /* 0x000ea2000c2e1d00 */
[----:B------:R-:W-:-:S06]  /*04a0*/  IMAD.WIDE R18, R3, 0x4, R18 ;  /* 0x0000000403127825 */ /* 0x000fcc00078e0212 */
[----:B------:R-:W3:Y:S01]  /*04b0*/  LDG.E.EL.128 R16, desc[UR4][R18.64] ;  /* 0x0000000412107981 */ /* 0x000ee2000c2e1d00 */
[----:B------:R-:W-:-:S04]  /*04c0*/  IMAD.WIDE R22, R3, 0x4, R22 ;  /* 0x0000000403167825 */ /* 0x000fc800078e0216 */
[----:B------:R-:W-:-:S06]  /*04d0*/  IMAD.WIDE R24, R3, 0x4, R24 ;  /* 0x0000000403187825 */ /* 0x000fcc00078e0218 */
[----:B------:R-:W4:Y:S01]  /*04e0*/  LDG.E.EL.128 R24, desc[UR4][R24.64] ;  /* 0x0000000418187981 */ /* 0x000f22000c2e1d00 */
[----:B--2---:R-:W-:-:S03]  /*04f0*/  FFMA R8, R8, R21, R12 ;  /* 0x0000001508087223 */ /* 0x004fc6000000000c */
[----:B------:R-:W4:Y:S01]  /*0500*/  LDG.E.EL.128 R20, desc[UR4][R22.64] ;  /* 0x0000000416147981 */ /* 0x000f22000c2e1d00 */
[----:B------:R-:W-:Y:S01]  /*0510*/  FFMA R6, R9, R6, R13 ;  /* 0x0000000609067223 */ /* 0x000fe2000000000d */
[----:B------:R-:W-:Y:S01]  /*0520*/  FADD R9, R7, 9.9999997473787516356e-06 ;  /* 0x3727c5ac07097421 */ /* 0x000fe20000000000 */
[----:B------:R-:W-:-:S03]  /*0530*/  FFMA R5, R10, R5, R14 ;  /* 0x000000050a057223 */ /* 0x000fc6000000000e */
[----:B------:R-:W0:Y:S02]  /*0540*/  MUFU.SQRT R10, R9 ;  /* 0x00000009000a7308 */ /* 0x000e240000002000 */
[C---:B0-----:R-:W-:Y:S02]  /*0550*/  FSETP.GT.AND P0, PT, R10.reuse, 8.50705917302346158658e+37, PT ;  /* 0x7e8000000a00780b */ /* 0x041fe40003f04000 */
[----:B------:R-:W-:Y:S01]  /*0560*/  FSETP.GEU.AND P1, PT, R10, 1.175494350822287508e-38, PT ;  /* 0x008000000a00780b */ /* 0x000fe20003f2e000 */
[----:B---3--:R-:W-:-:S10]  /*0570*/  FADD R16, R16, 9.9999997473787516356e-06 ;  /* 0x3727c5ac10107421 */ /* 0x008fd40000000000 */
[----:B------:R-:W-:-:S04]  /*0580*/  @P0 FMUL R10, R10, 0.25 ;  /* 0x3e8000000a0a0820 */ /* 0x000fc80000400000 */
[----:B------:R-:W-:Y:S01]  /*0590*/  @!P1 FMUL R10, R10, 16777216 ;  /* 0x4b8000000a0a9820 */ /* 0x000fe20000400000 */
[----:B------:R-:W0:Y:S01]  /*05a0*/  MUFU.SQRT R3, R16 ;  /* 0x0000001000037308 */ /* 0x000e220000002000 */
[----:B------:R-:W-:-:S07]  /*05b0*/  FSEL R13, R4, 1, P0 ;  /* 0x3f800000040d7808 */ /* 0x000fce0000000000 */
[----:B------:R-:W1:Y:S01]  /*05c0*/  MUFU.RCP R10, R10 ;  /* 0x0000000a000a7308 */ /* 0x000e620000001000 */
[----:B------:R-:W-:Y:S01]  /*05d0*/  FADD R18, R18, 9.9999997473787516356e-06 ;  /* 0x3727c5ac12127421 */ /* 0x000fe20000000000 */
[----:B------:R-:W-:Y:S01]  /*05e0*/  FADD R17, R17, 9.9999997473787516356e-06 ;  /* 0x3727c5ac11117421 */ /* 0x000fe20000000000 */
[----:B------:R-:W-:Y:S01]  /*05f0*/  @!P1 FMUL R13, R13, 16777216 ;  /* 0x4b8000000d0d9820 */ /* 0x000fe20000400000 */
[----:B------:R-:W-:-:S04]  /*0600*/  FADD R19, R19, 9.9999997473787516356e-06 ;  /* 0x3727c5ac13137421 */ /* 0x000fc80000000000 */
[----:B------:R-:W2:Y:S01]  /*0610*/  MUFU.SQRT R9, R18 ;  /* 0x0000001200097308 */ /* 0x000ea20000002000 */
[----:B0-----:R-:W-:Y:S01]  /*0620*/  FSETP.GT.AND P2, PT, R3, 8.50705917302346158658e+37, PT ;  /* 0x7e8000000300780b */ /* 0x001fe20003f44000 */
[----:B-1----:R-:W-:-:S06]  /*0630*/  FMUL R13, R10, R13 ;  /* 0x0000000d0a0d7220 */ /* 0x002fcc0000400000 */
[----:B------:R-:W0:Y:S01]  /*0640*/  MUFU.SQRT R7, R17 ;  /* 0x0000001100077308 */ /* 0x000e220000002000 */
[----:B------:R-:W-:-:S07]  /*0650*/  FSETP.GEU.AND P3, PT, R3, 1.175494350822287508e-38, PT ;  /* 0x008000000300780b */ /* 0x000fce0003f6e000 */
[----:B------:R-:W1:Y:S01]  /*0660*/  MUFU.SQRT R10, R19 ;  /* 0x00000013000a7308 */ /* 0x000e620000002000 */
[----:B--2---:R-:W-:Y:S01]  /*0670*/  FSETP.GT.AND P4, PT, R9, 8.50705917302346158658e+37, PT ;  /* 0x7e8000000900780b */ /* 0x004fe20003f84000 */
[----:B------:R-:W-:Y:S01]  /*0680*/  @P2 FMUL R3, R3, 0.25 ;  /* 0x3e80000003032820 */ /* 0x000fe20000400000 */
[----:B------:R-:W-:Y:S02]  /*0690*/  FSEL R12, R4, 1, P2 ;  /* 0x3f800000040c7808 */ /* 0x000fe40001000000 */
[----:B------:R-:W-:Y:S02]  /*06a0*/  FSETP.GEU.AND P5, PT, R9, 1.175494350822287508e-38, PT ;  /* 0x008000000900780b */ /* 0x000fe40003fae000 */
[----:B0-----:R-:W-:Y:S01]  /*06b0*/  FSETP.GT.AND P1, PT, R7, 8.50705917302346158658e+37, PT ;  /* 0x7e8000000700780b */ /* 0x001fe20003f24000 */
[----:B------:R-:W-:Y:S01]  /*06c0*/  @!P3 FMUL R3, R3, 16777216 ;  /* 0x4b8000000303b820 */ /* 0x000fe20000400000 */
[----:B------:R-:W-:Y:S01]  /*06d0*/  FSETP.GEU.AND P0, PT, R7, 1.175494350822287508e-38, PT ;  /* 0x008000000700780b */ /* 0x000fe20003f0e000 */
[----:B------:R-:W-:Y:S01]  /*06e0*/  @!P3 FMUL R12, R12, 16777216 ;  /* 0x4b8000000c0cb820 */ /* 0x000fe20000400000 */
[----:B-1----:R-:W-:-:S02]  /*06f0*/  FSETP.GT.AND P2, PT, R10, 8.50705917302346158658e+37, PT ;  /* 0x7e8000000a00780b */ /* 0x002fc40003f44000 */
[----:B------:R-:W-:Y:S01]  /*0700*/  FSETP.GEU.AND P3, PT, R10, 1.175494350822287508e-38, PT ;  /* 0x008000000a00780b */ /* 0x000fe20003f6e000 */
[----:B------:R-:W-:Y:S01]  /*0710*/  @P4 FMUL R9, R9, 0.25 ;  /* 0x3e80000009094820 */ /* 0x000fe20000400000 */
[----:B------:R-:W-:-:S05]  /*0720*/  FMUL R2, R2, R13 ;  /* 0x0000000d02027220 */ /* 0x000fca0000400000 */
[----:B------:R-:W-:Y:S01]  /*0730*/  @P1 FMUL R7, R7, 0.25 ;  /* 0x3e80000007071820 */ /* 0x000fe20000400000 */
[----:B------:R-:W-:Y:S01]  /*0740*/  @!P5 FMUL R9, R9, 16777216 ;  /* 0x4b8000000909d820 */ /* 0x000fe20000400000 */
[----:B------:R-:W-:Y:S02]  /*0750*/  FFMA R11, R11, R2, R15 ;  /* 0x000000020b0b7223 */ /* 0x000fe4000000000f */
[----:B------:R-:W-:Y:S01]  /*0760*/  @!P0 FMUL R7, R7, 16777216 ;  /* 0x4b80000007078820 */ /* 0x000fe20000400000 */
[----:B------:R-:W-:Y:S01]  /*0770*/  FADD R2, RZ, -R8 ;  /* 0x80000008ff027221 */ /* 0x000fe20000000000 */
[----:B------:R-:W-:Y:S01]  /*0780*/  @P2 FMUL R10, R10, 0.25 ;  /* 0x3e8000000a0a2820 */ /* 0x000fe20000400000 */
[----:B------:R-:W0:Y:S02]  /*0790*/  MUFU.RCP R9, R9 ;  /* 0x0000000900097308 */ /* 0x000e240000001000 */
[----:B------:R-:W-:Y:S01]  /*07a0*/  FMUL R2, R2, 1.4426950216293334961 ;  /* 0x3fb8aa3b02027820 */ /* 0x000fe20000400000 */
[----:B------:R-:W-:Y:S01]  /*07b0*/  @!P3 FMUL R10, R10, 16777216 ;  /* 0x4b8000000a0ab820 */ /* 0x000fe20000400000 */
[----:B------:R-:W-:-:S04]  /*07c0*/  FSEL R16, R4, 1, P4 ;  /* 0x3f80000004107808 */ /* 0x000fc80002000000 */
[----:B------:R-:W1:Y:S01]  /*07d0*/  MUFU.RCP R7, R7 ;  /* 0x0000000700077308 */ /* 0x000e620000001000 */
[----:B------:R-:W-:Y:S02]  /*07e0*/  FSETP.GEU.AND P4, PT, R2, -126, PT ;  /* 0xc2fc00000200780b */ /* 0x000fe40003f8e000 */
[----:B------:R-:W-:-:S05]  /*07f0*/  FSEL R14, R4, 1, P1 ;  /* 0x3f800000040e7808 */ /* 0x000fca0000800000 */
[----:B------:R-:W2:Y:S01]  /*0800*/  MUFU.RCP R3, R3 ;  /* 0x0000000300037308 */ /* 0x000ea20000001000 */
[----:B------:R-:W-:Y:S01]  /*0810*/  @!P5 FMUL R16, R16, 16777216 ;  /* 0x4b8000001010d820 */ /* 0x000fe20000400000 */
[----:B------:R-:W-:-:S06]  /*0820*/  FSEL R13, R4, 1, P2 ;  /* 0x3f800000040d7808 */ /* 0x000fcc0001000000 */
[----:B------:R-:W3:Y:S01]  /*0830*/  MUFU.RCP R10, R10 ;  /* 0x0000000a000a7308 */ /* 0x000ee20000001000 */
[----:B------:R-:W-:Y:S01]  /*0840*/  @!P0 FMUL R14, R14, 16777216 ;  /* 0x4b8000000e0e8820 */ /* 0x000fe20000400000 */
[----:B0-----:R-:W-:Y:S01]  /*0850*/  FMUL R9, R9, R16 ;  /* 0x0000001009097220 */ /* 0x001fe20000400000 */
[----:B------:R-:W-:Y:S01]  /*0860*/  @!P3 FMUL R13, R13, 16777216 ;  /* 0x4b8000000d0db820 */ /* 0x000fe20000400000 */
[----:B------:R-:W-:Y:S01]  /*0870*/  FADD R29, R33, -R29 ;  /* 0x8000001d211d7221 */ /* 0x000fe20000000000 */
[----:B-1----:R-:W-:Y:S01]  /*0880*/  FMUL R14, R7, R14 ;  /* 0x0000000e070e7220 */ /* 0x002fe20000400000 */
[----:B------:R-:W-:Y:S01]  /*0890*/  @!P4 FMUL R2, R2, 0.5 ;  /* 0x3f0000000202c820 */ /* 0x000fe20000400000 */
[----:B------:R-:W-:Y:S01]  /*08a0*/  FMUL R9, R30, R9 ;  /* 0x000000091e097220 */ /* 0x000fe20000400000 */
[----:B------:R-:W-:Y:S01]  /*08b0*/  FADD R28, R32, -R28 ;  /* 0x8000001c201c7221 */ /* 0x000fe20000000000 */
[----:B--2---:R-:W-:Y:S01]  /*08c0*/  FMUL R17, R3, R12 ;  /* 0x0000000c03117220 */ /* 0x004fe20000400000 */
[----:B------:R-:W-:Y:S01]  /*08d0*/  FMUL R14, R29, R14 ;  /* 0x0000000e1d0e7220 */ /* 0x000fe20000400000 */
[----:B------:R-:W-:Y:S01]  /*08e0*/  FADD R12, RZ, -R6 ;  /* 0x80000006ff0c7221 */ /* 0x000fe20000000000 */
[----:B---3--:R-:W-:Y:S01]  /*08f0*/  FMUL R16, R10, R13 ;  /* 0x0000000d0a107220 */ /* 0x008fe20000400000 */
[----:B------:R-:W-:Y:S01]  /*0900*/  FMUL R17, R28, R17 ;  /* 0x000000111c117220 */ /* 0x000fe20000400000 */
[----:B------:R-:W-:Y:S01]  /*0910*/  FADD R3, RZ, -R5 ;  /* 0x80000005ff037221 */ /* 0x000fe20000000000 */
[----:B------:R-:W0:Y:S01]  /*0920*/  MUFU.EX2 R2, R2 ;  /* 0x0000000200027308 */ /* 0x000e220000000800 */
[----:B------:R-:W-:Y:S01]  /*0930*/  FMUL R16, R31, R16 ;  /* 0x000000101f107220 */ /* 0x000fe20000400000 */
[----:B------:R-:W-:Y:S01]  /*0940*/  FMUL R12, R12, 1.4426950216293334961 ;  /* 0x3fb8aa3b0c0c7820 */ /* 0x000fe20000400000 */
[----:B------:R-:W-:Y:S01]  /*0950*/  FMUL R7, R3, 1.4426950216293334961 ;  /* 0x3fb8aa3b03077820 */ /* 0x000fe20000400000 */
[----:B------:R-:W-:-:S03]  /*0960*/  FADD R3, RZ, -R11 ;  /* 0x8000000bff037221 */ /* 0x000fc60000000000 */
[----:B------:R-:W-:Y:S01]  /*0970*/  FSETP.GEU.AND P1, PT, R12, -126, PT ;  /* 0xc2fc00000c00780b */ /* 0x000fe20003f2e000 */
[----:B------:R-:W-:Y:S01]  /*0980*/  FMUL R3, R3, 1.4426950216293334961 ;  /* 0x3fb8aa3b03037820 */ /* 0x000fe20000400000 */
[----:B------:R-:W-:-:S04]  /*0990*/  FSETP.GEU.AND P0, PT, R7, -126, PT ;  /* 0xc2fc00000700780b */ /* 0x000fc80003f0e000 */
[----:B------:R-:W-:Y:S01]  /*09a0*/  FSETP.GEU.AND P6, PT, R3, -126, PT ;  /* 0xc2fc00000300780b */ /* 0x000fe20003fce000 */
[----:B0-----:R-:W-:-:S06]  /*09b0*/  @!P4 FMUL R2, R2, R2 ;  /* 0x000000020202c220 */ /* 0x001fcc0000400000 */
[----:B------:R-:W-:Y:S02]  /*09c0*/  @!P1 FMUL R12, R12, 0.5 ;  /* 0x3f0000000c0c9820 */ /* 0x000fe40000400000 */
[----:B------:R-:W-:-:S04]  /*09d0*/  @!P0 FMUL R7, R7, 0.5 ;  /* 0x3f00000007078820 */ /* 0x000fc80000400000 */
[----:B------:R-:W0:Y:S01]  /*09e0*/  MUFU.EX2 R12, R12 ;  /* 0x0000000c000c7308 */ /* 0x000e220000000800 */
[----:B------:R-:W-:-:S07]  /*09f0*/  @!P6 FMUL R3, R3, 0.5 ;  /* 0x3f0000000303e820 */ /* 0x000fce0000400000 */
[----:B------:R-:W1:Y:S01]  /*0a00*/  MUFU.EX2 R7, R7 ;  /* 0x0000000700077308 */ /* 0x000e620000000800 */
[----:B------:R-:W-:-:S07]  /*0a10*/  FADD R2, R2, 1 ;  /* 0x3f80000002027421 */ /* 0x000fce0000000000 */
[----:B------:R-:W2:Y:S01]  /*0a20*/  MUFU.EX2 R3, R3 ;  /* 0x0000000300037308 */ /* 0x000ea20000000800 */
[----:B0-----:R-:W-:Y:S01]  /*0a30*/  @!P1 FMUL R12, R12, R12 ;  /* 0x0000000c0c0c9220 */ /* 0x001fe20000400000 */
[----:B------:R-:W-:Y:S01]  /*0a40*/  FSETP.GT.AND P1, PT, R2, 8.50705917302346158658e+37, PT ;  /* 0x7e8000000200780b */ /* 0x000fe20003f24000 */
[----:B-1----:R-:W-:Y:S01]  /*0a50*/  @!P0 FMUL R7, R7, R7 ;  /* 0x0000000707078220 */ /* 0x002fe20000400000 */
[----:B--2---:R-:W-:-:S11]  /*0a60*/  @!P6 FMUL R3, R3, R3 ;  /* 0x000000030303e220 */ /* 0x004fd60000400000 */
[----:B------:R-:W-:Y:S01]  /*0a70*/  @P1 FMUL R2, R2, 0.25 ;  /* 0x3e80000002021820 */ /* 0x000fe20000400000 */
[----:B----4-:R-:W-:Y:S01]  /*0a80*/  FFMA R22, R22, R9, R26 ;  /* 0x0000000916167223 */ /* 0x010fe2000000001a */
[----:B------:R-:W-:Y:S01]  /*0a90*/  FFMA R21, R21, R14, R25 ;  /* 0x0000000e15157223 */ /* 0x000fe20000000019 */
[----:B------:R-:W-:Y:S01]  /*0aa0*/  FFMA R20, R20, R17, R24 ;  /* 0x0000001114147223 */ /* 0x000fe20000000018 */
[----:B------:R-:W-:Y:S01]  /*0ab0*/  FFMA R23, R23, R16, R27 ;  /* 0x0000001017177223 */ /* 0x000fe2000000001b */
[----:B------:R-:W-:Y:S01]  /*0ac0*/  FADD R9, RZ, -R22 ;  /* 0x80000016ff097221 */ /* 0x000fe20000000000 */
[----:B------:R-:W-:Y:S01]  /*0ad0*/  FADD R13, RZ, -R21 ;  /* 0x80000015ff0d7221 */ /* 0x000fe20000000000 */
[----:B------:R-:W-:Y:S02]  /*0ae0*/  FADD R10, RZ, -R20 ;  /* 0x80000014ff0a7221 */ /* 0x000fe40000000000 */
[----:B------:R-:W-:Y:S01]  /*0af0*/  FMUL R14, R9, 1.4426950216293334961 ;  /* 0x3fb8aa3b090e7820 */ /* 0x000fe20000400000 */
[----:B------:R-:W-:Y:S01]  /*0b00*/  FADD R9, RZ, -R23 ;  /* 0x80000017ff097221 */ /* 0x000fe20000000000 */
[----:B------:R-:W-:Y:S01]  /*0b10*/  FMUL R13, R13, 1.4426950216293334961 ;  /* 0x3fb8aa3b0d0d7820 */ /* 0x000fe20000400000 */
[----:B------:R-:W-:-:S02]  /*0b20*/  FMUL R10, R10, 1.4426950216293334961 ;  /* 0x3fb8aa3b0a0a7820 */ /* 0x000fc40000400000 */
[----:B------:R-:W-:Y:S01]  /*0b30*/  FMUL R15, R9, 1.4426950216293334961 ;  /* 0x3fb8aa3b090f7820 */ /* 0x000fe20000400000 */
[----:B------:R-:W-:Y:S02]  /*0b40*/  FSETP.GEU.AND P2, PT, R14, -126, PT ;  /* 0xc2fc00000e00780b */ /* 0x000fe40003f4e000 */
[----:B------:R-:W-:Y:S02]  /*0b50*/  FSETP.GEU.AND P3, PT, R13, -126, PT ;  /* 0xc2fc00000d00780b */ /* 0x000fe40003f6e000 */
[----:B------:R-:W-:Y:S02]  /*0b60*/  FSETP.GEU.AND P5, PT, R10, -126, PT ;  /* 0xc2fc00000a00780b */ /* 0x000fe40003fae000 */
[----:B------:R-:W-:-:S07]  /*0b70*/  FSETP.GEU.AND P4, PT, R15, -126, PT ;  /* 0xc2fc00000f00780b */ /* 0x000fce0003f8e000 */
[----:B------:R-:W-:Y:S02]  /*0b80*/  @!P2 FMUL R14, R14, 0.5 ;  /* 0x3f0000000e0ea820 */ /* 0x000fe40000400000 */
[----:B------:R-:W-:Y:S02]  /*0b90*/  @!P3 FMUL R13, R13, 0.5 ;  /* 0x3f0000000d0db820 */ /* 0x000fe40000400000 */
[----:B------:R-:W-:Y:S02]  /*0ba0*/  @!P5 FMUL R10, R10, 0.5 ;  /* 0x3f0000000a0ad820 */ /* 0x000fe40000400000 */
[----:B------:R-:W-:Y:S01]  /*0bb0*/  @!P4 FMUL R15, R15, 0.5 ;  /* 0x3f0000000f0fc820 */ /* 0x000fe20000400000 */
[----:B------:R-:W-:Y:S08]  /*0bc0*/  MUFU.EX2 R14, R14 ;  /* 0x0000000e000e7308 */ /* 0x000ff00000000800 */
[----:B------:R-:W0:Y:S08]  /*0bd0*/  MUFU.EX2 R13, R13 ;  /* 0x0000000d000d7308 */ /* 0x000e300000000800 */
[----:B------:R-:W1:Y:S08]  /*0be0*/  MUFU.EX2 R10, R10 ;  /* 0x0000000a000a7308 */ /* 0x000e700000000800 */
[----:B------:R-:W2:Y:S01]  /*0bf0*/  MUFU.EX2 R15, R15 ;  /* 0x0000000f000f7308 */ /* 0x000ea20000000800 */
[----:B------:R-:W-:Y:S01]  /*0c00*/  FADD R9, R12, 1 ;  /* 0x3f8000000c097421 */ /* 0x000fe20000000000 */
[----:B------:R-:W-:Y:S01]  /*0c10*/  FADD R16, R7, 1 ;  /* 0x3f80000007107421 */ /* 0x000fe20000000000 */
[----:B0-----:R-:W-:Y:S01]  /*0c20*/  @!P3 FMUL R13, R13, R13 ;  /* 0x0000000d0d0db220 */ /* 0x001fe20000400000 */
[----:B------:R-:W-:Y:S01]  /*0c30*/  @!P2 FMUL R14, R14, R14 ;  /* 0x0000000e0e0ea220 */ /* 0x000fe20000400000 */
[----:B------:R-:W-:Y:S01]  /*0c40*/  FADD R12, R3, 1 ;  /* 0x3f800000030c7421 */ /* 0x000fe20000000000 */
[----:B------:R-:W-:Y:S01]  /*0c50*/  FSETP.GT.AND P0, PT, R9, 8.50705917302346158658e+37, PT ;  /* 0x7e8000000900780b */ /* 0x000fe20003f04000 */
[----:B-1----:R-:W-:Y:S01]  /*0c60*/  @!P5 FMUL R10, R10, R10 ;  /* 0x0000000a0a0ad220 */ /* 0x002fe20000400000 */
[----:B------:R-:W-:Y:S01]  /*0c70*/  FADD R13, R13, 1 ;  /* 0x3f8000000d0d7421 */ /* 0x000fe20000000000 */
[----:B------:R-:W-:Y:S01]  /*0c80*/  FADD R14, R14, 1 ;  /* 0x3f8000000e0e7421 */ /* 0x000fe20000000000 */
[----:B------:R-:W-:Y:S01]  /*0c90*/  FSETP.GT.AND P6, PT, R16, 8.50705917302346158658e+37, PT ;  /* 0x7e8000001000780b */ /* 0x000fe20003fc4000 */
[----:B------:R-:W-:Y:S01]  /*0ca0*/  FADD R17, R10, 1 ;  /* 0x3f8000000a117421 */ /* 0x000fe20000000000 */
[----:B--2---:R-:W-:Y:S01]  /*0cb0*/  @!P4 FMUL R15, R15, R15 ;  /* 0x0000000f0f0fc220 */ /* 0x004fe20000400000 */
[----:B------:R-:W-:-:S03]  /*0cc0*/  FSETP.GT.AND P5, PT, R12, 8.50705917302346158658e+37, PT ;  /* 0x7e8000000c00780b */ /* 0x000fc60003fa4000 */
[----:B------:R-:W-:Y:S01]  /*0cd0*/  FADD R18, R15, 1 ;  /* 0x3f8000000f127421 */ /* 0x000fe20000000000 */
[----:B------:R-:W-:Y:S02]  /*0ce0*/  FSETP.GT.AND P4, PT, R13, 8.50705917302346158658e+37, PT ;  /* 0x7e8000000d00780b */ /* 0x000fe40003f84000 */
[----:B------:R-:W-:Y:S02]  /*0cf0*/  FSETP.GT.AND P2, PT, R14, 8.50705917302346158658e+37, PT ;  /* 0x7e8000000e00780b */ /* 0x000fe40003f44000 */
[----:B------:R-:W-:Y:S02]  /*0d00*/  FSEL R24, R4, 1, P1 ;  /* 0x3f80000004187808 */ /* 0x000fe40000800000 */
[----:B------:R-:W-:Y:S02]  /*0d10*/  FSETP.GT.AND P3, PT, R17, 8.50705917302346158658e+37, PT ;  /* 0x7e8000001100780b */ /* 0x000fe40003f64000 */
[----:B------:R-:W-:Y:S01]  /*0d20*/  FSETP.GT.AND P1, PT, R18, 8.50705917302346158658e+37, PT ;  /* 0x7e8000001200780b */ /* 0x000fe20003f24000 */
[----:B------:R-:W-:Y:S01]  /*0d30*/  @P0 FMUL R9, R9, 0.25 ;  /* 0x3e80000009090820 */ /* 0x000fe20000400000 */
[----:B------:R-:W-:Y:S01]  /*0d40*/  @P6 FMUL R16, R16, 0.25 ;  /* 0x3e80000010106820 */ /* 0x000fe20000400000 */
[----:B------:R0:W1:Y:S01]  /*0d50*/  MUFU.RCP R7, R2 ;  /* 0x0000000200077308 */ /* 0x0000620000001000 */
[----:B------:R-:W-:Y:S01]  /*0d60*/  @P5 FMUL R12, R12, 0.25 ;  /* 0x3e8000000c0c5820 */ /* 0x000fe20000400000 */
[----:B------:R-:W-:-:S02]  /*0d70*/  @P4 FMUL R13, R13, 0.25 ;  /* 0x3e8000000d0d4820 */ /* 0x000fc40000400000 */
[----:B------:R-:W-:-:S04]  /*0d80*/  @P2 FMUL R14, R14, 0.25 ;  /* 0x3e8000000e0e2820 */ /* 0x000fc80000400000 */
[----:B------:R-:W2:Y:S01]  /*0d90*/  MUFU.RCP R9, R9 ;  /* 0x0000000900097308 */ /* 0x000ea20000001000 */
[----:B0-----:R-:W0:Y:S01]  /*0da0*/  LDC.64 R2, c[0x0][0x210] ;  /* 0x00008400ff027b82 */ /* 0x001e220000000a00 */
[----:B------:R-:W-:Y:S01]  /*0db0*/  @P3 FMUL R17, R17, 0.25 ;  /* 0x3e80000011113820 */ /* 0x000fe20000400000 */
[----:B------:R-:W-:-:S05]  /*0dc0*/  @P1 FMUL R18, R18, 0.25 ;  /* 0x3e80000012121820 */ /* 0x000fca0000400000 */
[----:B------:R-:W3:Y:S01]  /*0dd0*/  MUFU.RCP R10, R16 ;  /* 0x00000010000a7308 */ /* 0x000ee20000001000 */
[C---:B------:R-:W-:Y:S02]  /*0de0*/  FSEL R26, R4.reuse, 1, P0 ;  /* 0x3f800000041a7808 */ /* 0x040fe40000000000 */
[----:B------:R-:W-:-:S05]  /*0df0*/  FSEL R19, R4, 1, P6 ;  /* 0x3f80000004137808 */ /* 0x000fca0003000000 */
[----:B------:R-:W4:Y:S08]  /*0e00*/  MUFU.RCP R12, R12 ;  /* 0x0000000c000c7308 */ /* 0x000f300000001000 */
[----:B------:R5:W0:Y:S08]  /*0e10*/  MUFU.RCP R15, R17 ;  /* 0x00000011000f7308 */ /* 0x000a300000001000 */
[----:B------:R-:W0:Y:S08]  /*0e20*/  MUFU.RCP R13, R13 ;  /* 0x0000000d000d7308 */ /* 0x000e300000001000 */
[----:B------:R-:W0:Y:S08]  /*0e30*/  MUFU.RCP R14, R14 ;  /* 0x0000000e000e7308 */ /* 0x000e300000001000 */
[----:B------:R-:W0:Y:S01]  /*0e40*/  MUFU.RCP R16, R18 ;  /* 0x0000001200107308 */ /* 0x000e220000001000 */
[----:B-1----:R-:W-:Y:S01]  /*0e50*/  FMUL R7, R7, R24 ;  /* 0x0000001807077220 */ /* 0x002fe20000400000 */
[----:B--2---:R-:W-:Y:S01]  /*0e60*/  FMUL R9, R9, R26 ;  /* 0x0000001a09097220 */ /* 0x004fe20000400000 */
[----:B---3--:R-:W-:Y:S01]  /*0e70*/  FMUL R10, R10, R19 ;  /* 0x000000130a0a7220 */ /* 0x008fe20000400000 */
[----:B-----5:R-:W-:-:S02]  /*0e80*/  FSEL R17, R4, 1, P5 ;  /* 0x3f80000004117808 */ /* 0x020fc40002800000 */
[C---:B------:R-:W-:Y:S02]  /*0e90*/  FSEL R24, R4.reuse, 1, P3 ;  /* 0x3f80000004187808 */ /* 0x040fe40001800000 */
[C---:B------:R-:W-:Y:S02]  /*0ea0*/  FSEL R26, R4.reuse, 1, P4 ;  /* 0x3f800000041a7808 */ /* 0x040fe40002000000 */
[C---:B------:R-:W-:Y:S02]  /*0eb0*/  FSEL R19, R4.reuse, 1, P2 ;  /* 0x3f80000004137808 */ /* 0x040fe40001000000 */
[----:B------:R-:W-:Y:S01]  /*0ec0*/  FSEL R25, R4, 1, P1 ;  /* 0x3f80000004197808 */ /* 0x000fe20000800000 */
[----:B----4-:R-:W-:Y:S01]  /*0ed0*/  FMUL R12, R12, R17 ;  /* 0x000000110c0c7220 */ /* 0x010fe20000400000 */
[----:B0-----:R-:W-:Y:S01]  /*0ee0*/  FMUL R15, R15, R24 ;  /* 0x000000180f0f7220 */ /* 0x001fe20000400000 */
[----:B------:R-:W-:Y:S01]  /*0ef0*/  FMUL R4, R13, R26 ;  /* 0x0000001a0d047220 */ /* 0x000fe20000400000 */
[----:B------:R-:W-:Y:S01]  /*0f00*/  FMUL R19, R14, R19 ;  /* 0x000000130e137220 */ /* 0x000fe20000400000 */
[----:B------:R-:W-:Y:S01]  /*0f10*/  FMUL R16, R16, R25 ;  /* 0x0000001910107220 */ /* 0x000fe20000400000 */
[----:B------:R-:W-:-:S04]  /*0f20*/  IMAD.WIDE R2, R0, 0x4, R2 ;  /* 0x0000000400027825 */ /* 0x000fc800078e0202 */
[----:B------:R-:W-:Y:S01]  /*0f30*/  FMUL R8, R8, R7 ;  /* 0x0000000708087220 */ /* 0x000fe20000400000 */
[----:B------:R-:W-:Y:S01]  /*0f40*/  FMUL R9, R6, R9 ;  /* 0x0000000906097220 */ /* 0x000fe20000400000 */
[----:B------:R-:W-:Y:S01]  /*0f50*/  FMUL R10, R5, R10 ;  /* 0x0000000a050a7220 */ /* 0x000fe20000400000 */
[----:B------:R-:W-:Y:S01]  /*0f60*/  FMUL R11, R11, R12 ;  /* 0x0000000c0b0b7220 */ /* 0x000fe20000400000 */
[----:B------:R-:W-:Y:S01]  /*0f70*/  FMUL R20, R20, R15 ;  /* 0x0000000f14147220 */ /* 0x000fe20000400000 */
[----:B------:R-:W-:Y:S01]  /*0f80*/  FMUL R21, R21, R4 ;  /* 0x0000000415157220 */ /* 0x000fe20000400000 */
[----:B------:R-:W-:Y:S01]  /*0f90*/  FMUL R22, R22, R19 ;  /* 0x0000001316167220 */ /* 0x000fe20000400000 */
[----:B------:R-:W-:Y:S01]  /*0fa0*/  FMUL R23, R23, R16 ;  /* 0x0000001017177220 */ /* 0x000fe20000400000 */
[----:B------:R-:W-:Y:S04]  /*0fb0*/  STG.E.128 desc[UR4][R2.64], R8 ;  /* 0x0000000802007986 */ /* 0x000fe8000c101d04 */
[----:B------:R-:W-:Y:S01]  /*0fc0*/  STG.E.128 desc[UR4][R2.64+0x800], R20 ;  /* 0x0008001402007986 */ /* 0x000fe2000c101d04 */
[----:B------:R-:W-:Y:S05]  /*0fd0*/  EXIT ;  /* 0x000000000000794d */ /* 0x000fea0003800000 */
.L_x_0:
[----:B------:R-:W-:-:S00]  /*0fe0*/  BRA `(.L_x_0) ;  /* 0xfffffffc00fc7947 */ /* 0x000fc0000383ffff */
[----:B------:R-:W-:-:S00]  /*0ff0*/  NOP ;  /* 0x0000000000007918 */ /* 0x000fc00000000000 */
        /* <DEDUP_REMOVED lines=8> */
.L_x_1:


//--------------------- .nv.global.init           --------------------------
	.section	.nv.global.init,"aw",@progbits
.nv.global.init:
	.type		_$_str,@object
	.size		_$_str,(_$_str_$_2 - _$_str)
_$_str:
        /*0000*/ 	.byte	0x5f, 0x5f, 0x43, 0x55, 0x44, 0x41, 0x5f, 0x46, 0x54, 0x5a, 0x00
	.type		_$_str_$_2,@object
	.size		_$_str_$_2,(.L_1 - _$_str_$_2)
_$_str_$_2:
        /*000b*/ 	.byte	0x5f, 0x5f, 0x43, 0x55, 0x44, 0x41, 0x5f, 0x50, 0x52, 0x45, 0x43, 0x5f, 0x53, 0x51, 0x52, 0x54
        /*001b*/ 	.byte	0x00
.L_1:


//--------------------- .nv.constant0.triton_poi_fused__native_batch_norm_legit_no_training_mul_sigmoid_10 --------------------------
	.section	.nv.constant0.triton_poi_fused__native_batch_norm_legit_no_training_mul_sigmoid_10,"a",@progbits
	.sectionflags	@""
	.align	4
.nv.constant0.triton_poi_fused__native_batch_norm_legit_no_training_mul_sigmoid_10:
	.zero		580
